	.headerflags	@"EF_CUDA_TEXMODE_UNIFIED EF_CUDA_64BIT_ADDRESS EF_CUDA_ACCELERATORS EF_CUDA_SM90 EF_CUDA_VIRTUAL_SM(EF_CUDA_SM90)"
	.elftype	@"ET_EXEC"


//--------------------- .nv.info                  --------------------------
	.section	.nv.info,"",@"SHT_CUDA_INFO"
	.align	4


	//----- nvinfo : EIATTR_REGCOUNT
	.align		4
        /*0000*/ 	.byte	0x04, 0x2f
        /*0002*/ 	.short	(.L_1 - .L_0)
	.align		4
.L_0:
        /*0004*/ 	.word	index@(triton_poi_fused_convolution_relu_threshold_backward_72)
        /*0008*/ 	.word	0x0000000c


	//----- nvinfo : EIATTR_MIN_STACK_SIZE
	.align		4
.L_1:
        /*000c*/ 	.byte	0x04, 0x12
        /*000e*/ 	.short	(.L_3 - .L_2)
	.align		4
.L_2:
        /*0010*/ 	.word	index@(triton_poi_fused_convolution_relu_threshold_backward_72)
        /*0014*/ 	.word	0x00000000


	//----- nvinfo : EIATTR_FRAME_SIZE
	.align		4
.L_3:
        /*0018*/ 	.byte	0x04, 0x11
        /*001a*/ 	.short	(.L_5 - .L_4)
	.align		4
.L_4:
        /*001c*/ 	.word	index@(triton_poi_fused_convolution_relu_threshold_backward_72)
        /*0020*/ 	.word	0x00000000


	//----- nvinfo : EIATTR_MIN_STACK_SIZE
	.align		4
.L_5:
        /*0024*/ 	.byte	0x04, 0x12
        /*0026*/ 	.short	(.L_7 - .L_6)
	.align		4
.L_6:
        /*0028*/ 	.word	index@(triton_poi_fused_convolution_relu_threshold_backward_72)
        /*002c*/ 	.word	0x00000000
.L_7:


//--------------------- .nv.info.triton_poi_fused_convolution_relu_threshold_backward_72 --------------------------
	.section	.nv.info.triton_poi_fused_convolution_relu_threshold_backward_72,"",@"SHT_CUDA_INFO"
	.sectionflags	@""
	.align	4


	//----- nvinfo : EIATTR_CUDA_API_VERSION
	.align		4
        /*0000*/ 	.byte	0x04, 0x37
        /*0002*/ 	.short	(.L_9 - .L_8)
.L_8:
        /*0004*/ 	.word	0x0000007c


	//----- nvinfo : EIATTR_KPARAM_INFO
	.align		4
.L_9:
        /*0008*/ 	.byte	0x04, 0x17
        /*000a*/ 	.short	(.L_11 - .L_10)
.L_10:
        /*000c*/ 	.word	0x00000000
        /*0010*/ 	.short	0x0003
        /*0012*/ 	.short	0x0018
        /*0014*/ 	.byte	0x00, 0xf0, 0x11, 0x00


	//----- nvinfo : EIATTR_KPARAM_INFO
	.align		4
.L_11:
        /*0018*/ 	.byte	0x04, 0x17
        /*001a*/ 	.short	(.L_13 - .L_12)
.L_12:
        /*001c*/ 	.word	0x00000000
        /*0020*/ 	.short	0x0002
        /*0022*/ 	.short	0x0010
        /*0024*/ 	.byte	0x00, 0xf4, 0x21, 0x00


	//----- nvinfo : EIATTR_KPARAM_INFO
	.align		4
.L_13:
        /*0028*/ 	.byte	0x04, 0x17
        /*002a*/ 	.short	(.L_15 - .L_14)
.L_14:
        /*002c*/ 	.word	0x00000000
        /*0030*/ 	.short	0x0001
        /*0032*/ 	.short	0x0008
        /*0034*/ 	.byte	0x00, 0xf4, 0x21, 0x00


	//----- nvinfo : EIATTR_KPARAM_INFO
	.align		4
.L_15:
        /*0038*/ 	.byte	0x04, 0x17
        /*003a*/ 	.short	(.L_17 - .L_16)
.L_16:
        /*003c*/ 	.word	0x00000000
        /*0040*/ 	.short	0x0000
        /*0042*/ 	.short	0x0000
        /*0044*/ 	.byte	0x00, 0xf4, 0x21, 0x00


	//----- nvinfo : EIATTR_SPARSE_MMA_MASK
	.align		4
.L_17:
        /*0048*/ 	.byte	0x03, 0x50
        /*004a*/ 	.short	0x0000


	//----- nvinfo : EIATTR_MAXREG_COUNT
	.align		4
        /*004c*/ 	.byte	0x03, 0x1b
        /*004e*/ 	.short	0x00ff


	//----- nvinfo : EIATTR_EXIT_INSTR_OFFSETS
	.align		4
        /*0050*/ 	.byte	0x04, 0x1c
        /*0052*/ 	.short	(.L_19 - .L_18)


	//   ....[0]....
.L_18:
        /*0054*/ 	.word	0x000001b0


	//   ....[1]....
        /*0058*/ 	.word	0x000001d0


	//----- nvinfo : EIATTR_REQNTID
	.align		4
.L_19:
        /*005c*/ 	.byte	0x04, 0x10
        /*005e*/ 	.short	(.L_21 - .L_20)
.L_20:
        /*0060*/ 	.word	0x00000080
        /*0064*/ 	.word	0x00000001
        /*0068*/ 	.word	0x00000001


	//----- nvinfo : EIATTR_CBANK_PARAM_SIZE
	.align		4
.L_21:
        /*006c*/ 	.byte	0x03, 0x19
        /*006e*/ 	.short	0x001c


	//----- nvinfo : EIATTR_PARAM_CBANK
	.align		4
        /*0070*/ 	.byte	0x04, 0x0a
        /*0072*/ 	.short	(.L_23 - .L_22)
	.align		4
.L_22:
        /*0074*/ 	.word	index@(.nv.constant0.triton_poi_fused_convolution_relu_threshold_backward_72)
        /*0078*/ 	.short	0x0210
        /*007a*/ 	.short	0x001c


	//----- nvinfo : EIATTR_SW_WAR
	.align		4
.L_23:
        /*007c*/ 	.byte	0x04, 0x36
        /*007e*/ 	.short	(.L_25 - .L_24)
.L_24:
        /*0080*/ 	.word	0x00000008
.L_25:


//--------------------- .nv.callgraph             --------------------------
	.section	.nv.callgraph,"",@"SHT_CUDA_CALLGRAPH"
	.align	4
	.sectionentsize	8
	.align		4
        /*0000*/ 	.word	0x00000000
	.align		4
        /*0004*/ 	.word	0xffffffff
	.align		4
        /*0008*/ 	.word	0x00000000
	.align		4
        /*000c*/ 	.word	0xfffffffe
	.align		4
        /*0010*/ 	.word	0x00000000
	.align		4
        /*0014*/ 	.word	0xfffffffd
	.align		4
        /*0018*/ 	.word	0x00000000
	.align		4
        /*001c*/ 	.word	0xfffffffc


//--------------------- .text.triton_poi_fused_convolution_relu_threshold_backward_72 --------------------------
	.section	.text.triton_poi_fused_convolution_relu_threshold_backward_72,"ax",@progbits
	.align	128
        .global         triton_poi_fused_convolution_relu_threshold_backward_72
        .type           triton_poi_fused_convolution_relu_threshold_backward_72,@function
        .size           triton_poi_fused_convolution_relu_threshold_backward_72,(.L_x_1 - triton_poi_fused_convolution_relu_threshold_backward_72)
        .other          triton_poi_fused_convolution_relu_threshold_backward_72,@"STO_CUDA_ENTRY STV_DEFAULT"
triton_poi_fused_convolution_relu_threshold_backward_72:
.text.triton_poi_fused_convolution_relu_threshold_backward_72:
[----:B------:R-:W0:Y:S02]  /*0000*/  LDC R1, c[0x0][0x28] ;  /* 0x00000a00ff017b82 */ /* 0x000e240000000800 */
[----:B------:R-:W1:Y:S01]  /*0010*/  S2R R0, SR_TID.X ;  /* 0x0000000000007919 */ /* 0x000e620000002100 */
[----:B------:R-:W2:Y:S01]  /*0020*/  LDC.64 R4, c[0x0][0x218] ;  /* 0x00008600ff047b82 */ /* 0x000ea20000000a00 */
[----:B------:R-:W-:Y:S01]  /*0030*/  ULDC.64 UR4, c[0x0][0x208] ;  /* 0x0000820000047ab9 */ /* 0x000fe20000000a00 */
[----:B------:R-:W-:Y:S01]  /*0040*/  ULDC.64 UR6, c[0x0][0x220] ;  /* 0x0000880000067ab9 */ /* 0x000fe20000000a00 */
[----:B------:R-:W3:Y:S05]  /*0050*/  S2R R7, SR_CTAID.X ;  /* 0x0000000000077919 */ /* 0x000eea0000002500 */
[----:B------:R-:W4:Y:S01]  /*0060*/  LDC.64 R2, c[0x0][0x210] ;  /* 0x00008400ff027b82 */ /* 0x000f220000000a00 */
[----:B-1----:R-:W-:-:S05]  /*0070*/  LOP3.LUT R0, R0, 0x7f, RZ, 0xc0, !PT ;  /* 0x0000007f00007812 */ /* 0x002fca00078ec0ff */
[----:B---3--:R-:W-:-:S04]  /*0080*/  IMAD R7, R7, 0x80, R0 ;  /* 0x0000008007077824 */ /* 0x008fc800078e0200 */
[C---:B------:R-:W-:Y:S01]  /*0090*/  IMAD.HI R0, R7.reuse, 0x2aaaaaab, RZ ;  /* 0x2aaaaaab07007827 */ /* 0x040fe200078e02ff */
[----:B------:R-:W-:-:S03]  /*00a0*/  ISETP.GE.AND P0, PT, R7, 0x1800, PT ;  /* 0x000018000700780c */ /* 0x000fc60003f06270 */
[----:B----4-:R-:W-:Y:S01]  /*00b0*/  IMAD.WIDE R2, R7, 0x4, R2 ;  /* 0x0000000407027825 */ /* 0x010fe200078e0202 */
[----:B------:R-:W-:-:S04]  /*00c0*/  SHF.R.U32.HI R9, RZ, 0x1f, R0 ;  /* 0x0000001fff097819 */ /* 0x000fc80000011600 */
[----:B------:R-:W-:-:S05]  /*00d0*/  LEA.HI R0, R0, R9, RZ, 0x1a ;  /* 0x0000000900007211 */ /* 0x000fca00078fd0ff */
[----:B------:R-:W-:Y:S02]  /*00e0*/  IMAD R9, R0, -0x180, R7 ;  /* 0xfffffe8000097824 */ /* 0x000fe400078e0207 */
[----:B------:R-:W-:Y:S02]  /*00f0*/  IMAD.MOV.U32 R0, RZ, RZ, RZ ;  /* 0x000000ffff007224 */ /* 0x000fe400078e00ff */
[----:B--2---:R-:W-:-:S04]  /*0100*/  IMAD.WIDE R4, R9, 0x4, R4 ;  /* 0x0000000409047825 */ /* 0x004fc800078e0204 */
[----:B------:R-:W-:Y:S01]  /*0110*/  IMAD.MOV.U32 R9, RZ, RZ, RZ ;  /* 0x000000ffff097224 */ /* 0x000fe200078e00ff */
[----:B------:R-:W2:Y:S05]  /*0120*/  @!P0 LDG.E R0, desc[UR4][R2.64] ;  /* 0x0000000402008981 */ /* 0x000eaa000c1e1900 */
[----:B------:R-:W2:Y:S02]  /*0130*/  @!P0 LDG.E.EL R9, desc[UR4][R4.64] ;  /* 0x0000000404098981 */ /* 0x000ea4000c2e1900 */
[----:B--2---:R-:W-:Y:S01]  /*0140*/  FADD R6, R9, R0 ;  /* 0x0000000009067221 */ /* 0x004fe20000000000 */
[----:B------:R-:W-:-:S04]  /*0150*/  FSETP.GEU.AND P1, PT, R0, -R9, PT ;  /* 0x800000090000720b */ /* 0x000fc80003f2e000 */
[----:B------:R-:W-:Y:S02]  /*0160*/  FSEL R0, R6, RZ, P1 ;  /* 0x000000ff06007208 */ /* 0x000fe40000800000 */
[----:B------:R-:W-:Y:S02]  /*0170*/  IADD3 R6, P2, R7, UR6, RZ ;  /* 0x0000000607067c10 */ /* 0x000fe4000ff5e0ff */
[----:B------:R-:W-:Y:S02]  /*0180*/  FSETP.GTU.AND P1, PT, R0, RZ, PT ;  /* 0x000000ff0000720b */ /* 0x000fe40003f2c000 */
[----:B------:R-:W-:Y:S02]  /*0190*/  LEA.HI.X.SX32 R7, R7, UR7, 0x1, P2 ;  /* 0x0000000707077c11 */ /* 0x000fe400090f0eff */
[----:B------:R-:W-:Y:S01]  /*01a0*/  SEL R9, RZ, 0x1, P1 ;  /* 0x00000001ff097807 */ /* 0x000fe20000800000 */
[----:B------:R-:W-:Y:S08]  /*01b0*/  @P0 EXIT ;  /* 0x000000000000094d */ /* 0x000ff00003800000 */
[----:B------:R-:W-:Y:S01]  /*01c0*/  STG.E.U8 desc[UR4][R6.64], R9 ;  /* 0x0000000906007986 */ /* 0x000fe2000c101104 */
[----:B------:R-:W-:Y:S05]  /*01d0*/  EXIT ;  /* 0x000000000000794d */ /* 0x000fea0003800000 */
.L_x_0:
[----:B------:R-:W-:-:S00]  /*01e0*/  BRA `(.L_x_0) ;  /* 0xfffffffc00fc7947 */ /* 0x000fc0000383ffff */
[----:B------:R-:W-:-:S00]  /*01f0*/  NOP ;  /* 0x0000000000007918 */ /* 0x000fc00000000000 */
        /* <DEDUP_REMOVED lines=8> */
.L_x_1:


//--------------------- .nv.constant0.triton_poi_fused_convolution_relu_threshold_backward_72 --------------------------
	.section	.nv.constant0.triton_poi_fused_convolution_relu_threshold_backward_72,"a",@progbits
	.sectionflags	@""
	.align	4
.nv.constant0.triton_poi_fused_convolution_relu_threshold_backward_72:
	.zero		556
